//
// Generated by NVIDIA NVVM Compiler
//
// Compiler Build ID: CL-36424714
// Cuda compilation tools, release 13.0, V13.0.88
// Based on NVVM 20.0.0
//

.version 9.0
.target sm_100
.address_size 64

	// .globl	_Z5layerPfS_S_i

.visible .entry _Z5layerPfS_S_i(
	.param .u64 .ptr .align 1 _Z5layerPfS_S_i_param_0,
	.param .u64 .ptr .align 1 _Z5layerPfS_S_i_param_1,
	.param .u64 .ptr .align 1 _Z5layerPfS_S_i_param_2,
	.param .u32 _Z5layerPfS_S_i_param_3
)
{
	.reg .b32 	%r<6>;
	.reg .b32 	%f<5>;
	.reg .b64 	%rd<13>;

	ld.param.u64 	%rd1, [_Z5layerPfS_S_i_param_0];
	ld.param.u64 	%rd2, [_Z5layerPfS_S_i_param_1];
	ld.param.u64 	%rd3, [_Z5layerPfS_S_i_param_2];
	ld.param.u32 	%r1, [_Z5layerPfS_S_i_param_3];
	cvta.to.global.u64 	%rd4, %rd3;
	cvta.to.global.u64 	%rd5, %rd2;
	cvta.to.global.u64 	%rd6, %rd1;
	mov.u32 	%r2, %tid.x;
	div.s32 	%r3, %r2, %r1;
	mul.lo.s32 	%r4, %r3, %r1;
	sub.s32 	%r5, %r2, %r4;
	mul.wide.u32 	%rd7, %r5, 4;
	add.s64 	%rd8, %rd6, %rd7;
	ld.global.f32 	%f1, [%rd8];
	mul.wide.u32 	%rd9, %r2, 4;
	add.s64 	%rd10, %rd5, %rd9;
	ld.global.f32 	%f2, [%rd10];
	mul.wide.s32 	%rd11, %r3, 4;
	add.s64 	%rd12, %rd4, %rd11;
	ld.global.f32 	%f3, [%rd12];
	fma.rn.f32 	%f4, %f1, %f2, %f3;
	st.global.f32 	[%rd12], %f4;
	ret;

}
	// .globl	_Z20hidden_normalizationPfS_
.visible .entry _Z20hidden_normalizationPfS_(
	.param .u64 .ptr .align 1 _Z20hidden_normalizationPfS__param_0,
	.param .u64 .ptr .align 1 _Z20hidden_normalizationPfS__param_1
)
{
	.reg .pred 	%p<3>;
	.reg .b32 	%r<2>;
	.reg .b32 	%f<19>;
	.reg .b64 	%rd<8>;

	ld.param.u64 	%rd1, [_Z20hidden_normalizationPfS__param_0];
	ld.param.u64 	%rd2, [_Z20hidden_normalizationPfS__param_1];
	cvta.to.global.u64 	%rd3, %rd2;
	cvta.to.global.u64 	%rd4, %rd1;
	mov.u32 	%r1, %tid.x;
	mul.wide.u32 	%rd5, %r1, 4;
	add.s64 	%rd6, %rd4, %rd5;
	ld.global.f32 	%f1, [%rd6];
	add.s64 	%rd7, %rd3, %rd5;
	ld.global.f32 	%f2, [%rd7];
	add.f32 	%f3, %f1, %f2;
	abs.f32 	%f4, %f3;
	mul.f32 	%f5, %f4, 0f4038AA3B;
	ex2.approx.ftz.f32 	%f6, %f5;
	add.f32 	%f7, %f6, 0f3F800000;
	rcp.approx.ftz.f32 	%f8, %f7;
	fma.rn.f32 	%f9, %f8, 0fC0000000, 0f3F800000;
	setp.ge.f32 	%p1, %f4, 0f41102CB4;
	selp.f32 	%f10, 0f3F800000, %f9, %p1;
	copysign.f32 	%f11, %f3, %f10;
	mul.f32 	%f12, %f3, %f3;
	fma.rn.f32 	%f13, %f12, 0f3C80F082, 0fBD563CAE;
	fma.rn.f32 	%f14, %f13, %f12, 0f3E085941;
	fma.rn.f32 	%f15, %f14, %f12, 0fBEAAA9ED;
	fma.rn.f32 	%f16, %f15, %f12, 0f00000000;
	fma.rn.f32 	%f17, %f16, %f3, %f3;
	setp.ge.f32 	%p2, %f4, 0f3F19999A;
	selp.f32 	%f18, %f11, %f17, %p2;
	st.global.f32 	[%rd6], %f18;
	ret;

}
	// .globl	_Z20output_normalizationPfS_
.visible .entry _Z20output_normalizationPfS_(
	.param .u64 .ptr .align 1 _Z20output_normalizationPfS__param_0,
	.param .u64 .ptr .align 1 _Z20output_normalizationPfS__param_1
)
{
	.reg .pred 	%p<3>;
	.reg .b32 	%r<2>;
	.reg .b32 	%f<21>;
	.reg .b64 	%rd<8>;

	ld.param.u64 	%rd1, [_Z20output_normalizationPfS__param_0];
	ld.param.u64 	%rd2, [_Z20output_normalizationPfS__param_1];
	cvta.to.global.u64 	%rd3, %rd2;
	cvta.to.global.u64 	%rd4, %rd1;
	mov.u32 	%r1, %tid.x;
	mul.wide.u32 	%rd5, %r1, 4;
	add.s64 	%rd6, %rd4, %rd5;
	ld.global.f32 	%f1, [%rd6];
	add.s64 	%rd7, %rd3, %rd5;
	ld.global.f32 	%f2, [%rd7];
	add.f32 	%f3, %f1, %f2;
	abs.f32 	%f4, %f3;
	mul.f32 	%f5, %f4, 0f4038AA3B;
	ex2.approx.ftz.f32 	%f6, %f5;
	add.f32 	%f7, %f6, 0f3F800000;
	rcp.approx.ftz.f32 	%f8, %f7;
	fma.rn.f32 	%f9, %f8, 0fC0000000, 0f3F800000;
	setp.ge.f32 	%p1, %f4, 0f41102CB4;
	selp.f32 	%f10, 0f3F800000, %f9, %p1;
	copysign.f32 	%f11, %f3, %f10;
	mul.f32 	%f12, %f3, %f3;
	fma.rn.f32 	%f13, %f12, 0f3C80F082, 0fBD563CAE;
	fma.rn.f32 	%f14, %f13, %f12, 0f3E085941;
	fma.rn.f32 	%f15, %f14, %f12, 0fBEAAA9ED;
	fma.rn.f32 	%f16, %f15, %f12, 0f00000000;
	fma.rn.f32 	%f17, %f16, %f3, %f3;
	setp.ge.f32 	%p2, %f4, 0f3F19999A;
	selp.f32 	%f18, %f11, %f17, %p2;
	add.f32 	%f19, %f18, 0f3F800000;
	mul.f32 	%f20, %f19, 0f3F000000;
	st.global.f32 	[%rd6], %f20;
	ret;

}


// ===== COMPILED SASS (sm_100) =====

	.target	sm_100

	.elftype	@"ET_EXEC"


//--------------------- .note.nv.tkinfo           --------------------------
	.section	.note.nv.tkinfo,"",@"SHT_NOTE"
	.sectionflags	@"SHF_NOTE_NV_TKINFO"
	.tkinfo
        /*0018*/ 	.word	0x00000002
        /*0030*/ 	.string	""
        /*0030*/ 	.string	"ptxas"
        /*0030*/ 	.string	"Cuda compilation tools, release 13.0, V13.0.88"
        /*0030*/ 	.string	"Build cuda_13.0.r13.0/compiler.36424714_0"
        /*0030*/ 	.string	"-arch sm_100 -m 64 "



//--------------------- .note.nv.cuinfo           --------------------------
	.section	.note.nv.cuinfo,"",@"SHT_NOTE"
	.sectionflags	@"SHF_NOTE_NV_CUINFO"
        /*0018*/ 	.short	0x0002
        /*001a*/ 	.short	0x0064
        /*001c*/ 	.short	0x0082
	.zero		2


//--------------------- .nv.info                  --------------------------
	.section	.nv.info,"",@"SHT_CUDA_INFO"
	.align	4


	//----- nvinfo : EIATTR_REGCOUNT
	.align		4
        /*0000*/ 	.byte	0x04, 0x2f
        /*0002*/ 	.short	(.L_1 - .L_0)
	.align		4
.L_0:
        /*0004*/ 	.word	index@(_Z5layerPfS_S_i)
        /*0008*/ 	.word	0x0000000e


	//----- nvinfo : EIATTR_FRAME_SIZE
	.align		4
.L_1:
        /*000c*/ 	.byte	0x04, 0x11
        /*000e*/ 	.short	(.L_3 - .L_2)
	.align		4
.L_2:
        /*0010*/ 	.word	index@(_Z5layerPfS_S_i)
        /*0014*/ 	.word	0x00000000


	//----- nvinfo : EIATTR_REGCOUNT
	.align		4
.L_3:
        /*0018*/ 	.byte	0x04, 0x2f
        /*001a*/ 	.short	(.L_5 - .L_4)
	.align		4
.L_4:
        /*001c*/ 	.word	index@(_Z20hidden_normalizationPfS_)
        /*0020*/ 	.word	0x0000000d


	//----- nvinfo : EIATTR_FRAME_SIZE
	.align		4
.L_5:
        /*0024*/ 	.byte	0x04, 0x11
        /*0026*/ 	.short	(.L_7 - .L_6)
	.align		4
.L_6:
        /*0028*/ 	.word	index@(_Z20hidden_normalizationPfS_)
        /*002c*/ 	.word	0x00000000


	//----- nvinfo : EIATTR_REGCOUNT
	.align		4
.L_7:
        /*0030*/ 	.byte	0x04, 0x2f
        /*0032*/ 	.short	(.L_9 - .L_8)
	.align		4
.L_8:
        /*0034*/ 	.word	index@(_Z20output_normalizationPfS_)
        /*0038*/ 	.word	0x0000000d


	//----- nvinfo : EIATTR_FRAME_SIZE
	.align		4
.L_9:
        /*003c*/ 	.byte	0x04, 0x11
        /*003e*/ 	.short	(.L_11 - .L_10)
	.align		4
.L_10:
        /*0040*/ 	.word	index@(_Z20output_normalizationPfS_)
        /*0044*/ 	.word	0x00000000


	//----- nvinfo : EIATTR_MIN_STACK_SIZE
	.align		4
.L_11:
        /*0048*/ 	.byte	0x04, 0x12
        /*004a*/ 	.short	(.L_13 - .L_12)
	.align		4
.L_12:
        /*004c*/ 	.word	index@(_Z20output_normalizationPfS_)
        /*0050*/ 	.word	0x00000000


	//----- nvinfo : EIATTR_MIN_STACK_SIZE
	.align		4
.L_13:
        /*0054*/ 	.byte	0x04, 0x12
        /*0056*/ 	.short	(.L_15 - .L_14)
	.align		4
.L_14:
        /*0058*/ 	.word	index@(_Z20hidden_normalizationPfS_)
        /*005c*/ 	.word	0x00000000


	//----- nvinfo : EIATTR_MIN_STACK_SIZE
	.align		4
.L_15:
        /*0060*/ 	.byte	0x04, 0x12
        /*0062*/ 	.short	(.L_17 - .L_16)
	.align		4
.L_16:
        /*0064*/ 	.word	index@(_Z5layerPfS_S_i)
        /*0068*/ 	.word	0x00000000
.L_17:


//--------------------- .nv.compat                --------------------------
	.section	.nv.compat,"",@"SHT_CUDA_COMPAT_INFO"
	.align	4
        /*0000*/ 	.byte	0x02, 0x09, 0x00, 0x00, 0x02, 0x02, 0x01, 0x00, 0x02, 0x05, 0x05, 0x00, 0x03, 0x07, 0x01, 0x01
        /*0010*/ 	.byte	0x02, 0x03, 0x00, 0x00, 0x02, 0x06, 0x01, 0x00, 0x04, 0x0b, 0x08, 0x00, 0x01, 0x00, 0x00, 0x00
        /*0020*/ 	.byte	0x00, 0x00, 0x00, 0x00


//--------------------- .nv.info._Z20output_normalizationPfS_ --------------------------
	.section	.nv.info._Z20output_normalizationPfS_,"",@"SHT_CUDA_INFO"
	.sectionflags	@""
	.align	4


	//----- nvinfo : EIATTR_CUDA_API_VERSION
	.align		4
        /*0000*/ 	.byte	0x04, 0x37
        /*0002*/ 	.short	(.L_19 - .L_18)
.L_18:
        /*0004*/ 	.word	0x00000082


	//----- nvinfo : EIATTR_KPARAM_INFO
	.align		4
.L_19:
        /*0008*/ 	.byte	0x04, 0x17
        /*000a*/ 	.short	(.L_21 - .L_20)
.L_20:
        /*000c*/ 	.word	0x00000000
        /*0010*/ 	.short	0x0001
        /*0012*/ 	.short	0x0008
        /*0014*/ 	.byte	0x00, 0xf5, 0x21, 0x00


	//----- nvinfo : EIATTR_KPARAM_INFO
	.align		4
.L_21:
        /*0018*/ 	.byte	0x04, 0x17
        /*001a*/ 	.short	(.L_23 - .L_22)
.L_22:
        /*001c*/ 	.word	0x00000000
        /*0020*/ 	.short	0x0000
        /*0022*/ 	.short	0x0000
        /*0024*/ 	.byte	0x00, 0xf5, 0x21, 0x00


	//----- nvinfo : EIATTR_SPARSE_MMA_MASK
	.align		4
.L_23:
        /*0028*/ 	.byte	0x03, 0x50
        /*002a*/ 	.short	0x0000


	//----- nvinfo : EIATTR_MAXREG_COUNT
	.align		4
        /*002c*/ 	.byte	0x03, 0x1b
        /*002e*/ 	.short	0x00ff


	//----- nvinfo : EIATTR_MERCURY_ISA_VERSION
	.align		4
        /*0030*/ 	.byte	0x03, 0x5f
        /*0032*/ 	.short	0x0101


	//----- nvinfo : EIATTR_VRC_CTA_INIT_COUNT
	.align		4
        /*0034*/ 	.byte	0x02, 0x4a
	.zero		1
	.zero		1


	//----- nvinfo : EIATTR_EXIT_INSTR_OFFSETS
	.align		4
        /*0038*/ 	.byte	0x04, 0x1c
        /*003a*/ 	.short	(.L_25 - .L_24)


	//   ....[0]....
.L_24:
        /*003c*/ 	.word	0x000001e0


	//----- nvinfo : EIATTR_CBANK_PARAM_SIZE
	.align		4
.L_25:
        /*0040*/ 	.byte	0x03, 0x19
        /*0042*/ 	.short	0x0010


	//----- nvinfo : EIATTR_PARAM_CBANK
	.align		4
        /*0044*/ 	.byte	0x04, 0x0a
        /*0046*/ 	.short	(.L_27 - .L_26)
	.align		4
.L_26:
        /*0048*/ 	.word	index@(.nv.constant0._Z20output_normalizationPfS_)
        /*004c*/ 	.short	0x0380
        /*004e*/ 	.short	0x0010


	//----- nvinfo : EIATTR_SW_WAR
	.align		4
.L_27:
        /*0050*/ 	.byte	0x04, 0x36
        /*0052*/ 	.short	(.L_29 - .L_28)
.L_28:
        /*0054*/ 	.word	0x00000008
.L_29:


//--------------------- .nv.info._Z20hidden_normalizationPfS_ --------------------------
	.section	.nv.info._Z20hidden_normalizationPfS_,"",@"SHT_CUDA_INFO"
	.sectionflags	@""
	.align	4


	//----- nvinfo : EIATTR_CUDA_API_VERSION
	.align		4
        /*0000*/ 	.byte	0x04, 0x37
        /*0002*/ 	.short	(.L_31 - .L_30)
.L_30:
        /*0004*/ 	.word	0x00000082


	//----- nvinfo : EIATTR_KPARAM_INFO
	.align		4
.L_31:
        /*0008*/ 	.byte	0x04, 0x17
        /*000a*/ 	.short	(.L_33 - .L_32)
.L_32:
        /*000c*/ 	.word	0x00000000
        /*0010*/ 	.short	0x0001
        /*0012*/ 	.short	0x0008
        /*0014*/ 	.byte	0x00, 0xf5, 0x21, 0x00


	//----- nvinfo : EIATTR_KPARAM_INFO
	.align		4
.L_33:
        /*0018*/ 	.byte	0x04, 0x17
        /*001a*/ 	.short	(.L_35 - .L_34)
.L_34:
        /*001c*/ 	.word	0x00000000
        /*0020*/ 	.short	0x0000
        /*0022*/ 	.short	0x0000
        /*0024*/ 	.byte	0x00, 0xf5, 0x21, 0x00


	//----- nvinfo : EIATTR_SPARSE_MMA_MASK
	.align		4
.L_35:
        /*0028*/ 	.byte	0x03, 0x50
        /*002a*/ 	.short	0x0000


	//----- nvinfo : EIATTR_MAXREG_COUNT
	.align		4
        /*002c*/ 	.byte	0x03, 0x1b
        /*002e*/ 	.short	0x00ff


	//----- nvinfo : EIATTR_MERCURY_ISA_VERSION
	.align		4
        /*0030*/ 	.byte	0x03, 0x5f
        /*0032*/ 	.short	0x0101


	//----- nvinfo : EIATTR_VRC_CTA_INIT_COUNT
	.align		4
        /*0034*/ 	.byte	0x02, 0x4a
	.zero		1
	.zero		1


	//----- nvinfo : EIATTR_EXIT_INSTR_OFFSETS
	.align		4
        /*0038*/ 	.byte	0x04, 0x1c
        /*003a*/ 	.short	(.L_37 - .L_36)


	//   ....[0]....
.L_36:
        /*003c*/ 	.word	0x000001c0


	//----- nvinfo : EIATTR_CBANK_PARAM_SIZE
	.align		4
.L_37:
        /*0040*/ 	.byte	0x03, 0x19
        /*0042*/ 	.short	0x0010


	//----- nvinfo : EIATTR_PARAM_CBANK
	.align		4
        /*0044*/ 	.byte	0x04, 0x0a
        /*0046*/ 	.short	(.L_39 - .L_38)
	.align		4
.L_38:
        /*0048*/ 	.word	index@(.nv.constant0._Z20hidden_normalizationPfS_)
        /*004c*/ 	.short	0x0380
        /*004e*/ 	.short	0x0010


	//----- nvinfo : EIATTR_SW_WAR
	.align		4
.L_39:
        /*0050*/ 	.byte	0x04, 0x36
        /*0052*/ 	.short	(.L_41 - .L_40)
.L_40:
        /*0054*/ 	.word	0x00000008
.L_41:


//--------------------- .nv.info._Z5layerPfS_S_i  --------------------------
	.section	.nv.info._Z5layerPfS_S_i,"",@"SHT_CUDA_INFO"
	.sectionflags	@""
	.align	4


	//----- nvinfo : EIATTR_CUDA_API_VERSION
	.align		4
        /*0000*/ 	.byte	0x04, 0x37
        /*0002*/ 	.short	(.L_43 - .L_42)
.L_42:
        /*0004*/ 	.word	0x00000082


	//----- nvinfo : EIATTR_KPARAM_INFO
	.align		4
.L_43:
        /*0008*/ 	.byte	0x04, 0x17
        /*000a*/ 	.short	(.L_45 - .L_44)
.L_44:
        /*000c*/ 	.word	0x00000000
        /*0010*/ 	.short	0x0003
        /*0012*/ 	.short	0x0018
        /*0014*/ 	.byte	0x00, 0xf0, 0x11, 0x00


	//----- nvinfo : EIATTR_KPARAM_INFO
	.align		4
.L_45:
        /*0018*/ 	.byte	0x04, 0x17
        /*001a*/ 	.short	(.L_47 - .L_46)
.L_46:
        /*001c*/ 	.word	0x00000000
        /*0020*/ 	.short	0x0002
        /*0022*/ 	.short	0x0010
        /*0024*/ 	.byte	0x00, 0xf5, 0x21, 0x00


	//----- nvinfo : EIATTR_KPARAM_INFO
	.align		4
.L_47:
        /*0028*/ 	.byte	0x04, 0x17
        /*002a*/ 	.short	(.L_49 - .L_48)
.L_48:
        /*002c*/ 	.word	0x00000000
        /*0030*/ 	.short	0x0001
        /*0032*/ 	.short	0x0008
        /*0034*/ 	.byte	0x00, 0xf5, 0x21, 0x00


	//----- nvinfo : EIATTR_KPARAM_INFO
	.align		4
.L_49:
        /*0038*/ 	.byte	0x04, 0x17
        /*003a*/ 	.short	(.L_51 - .L_50)
.L_50:
        /*003c*/ 	.word	0x00000000
        /*0040*/ 	.short	0x0000
        /*0042*/ 	.short	0x0000
        /*0044*/ 	.byte	0x00, 0xf5, 0x21, 0x00


	//----- nvinfo : EIATTR_SPARSE_MMA_MASK
	.align		4
.L_51:
        /*0048*/ 	.byte	0x03, 0x50
        /*004a*/ 	.short	0x0000


	//----- nvinfo : EIATTR_MAXREG_COUNT
	.align		4
        /*004c*/ 	.byte	0x03, 0x1b
        /*004e*/ 	.short	0x00ff


	//----- nvinfo : EIATTR_MERCURY_ISA_VERSION
	.align		4
        /*0050*/ 	.byte	0x03, 0x5f
        /*0052*/ 	.short	0x0101


	//----- nvinfo : EIATTR_VRC_CTA_INIT_COUNT
	.align		4
        /*0054*/ 	.byte	0x02, 0x4a
	.zero		1
	.zero		1


	//----- nvinfo : EIATTR_EXIT_INSTR_OFFSETS
	.align		4
        /*0058*/ 	.byte	0x04, 0x1c
        /*005a*/ 	.short	(.L_53 - .L_52)


	//   ....[0]....
.L_52:
        /*005c*/ 	.word	0x00000290


	//----- nvinfo : EIATTR_CBANK_PARAM_SIZE
	.align		4
.L_53:
        /*0060*/ 	.byte	0x03, 0x19
        /*0062*/ 	.short	0x001c


	//----- nvinfo : EIATTR_PARAM_CBANK
	.align		4
        /*0064*/ 	.byte	0x04, 0x0a
        /*0066*/ 	.short	(.L_55 - .L_54)
	.align		4
.L_54:
        /*0068*/ 	.word	index@(.nv.constant0._Z5layerPfS_S_i)
        /*006c*/ 	.short	0x0380
        /*006e*/ 	.short	0x001c


	//----- nvinfo : EIATTR_SW_WAR
	.align		4
.L_55:
        /*0070*/ 	.byte	0x04, 0x36
        /*0072*/ 	.short	(.L_57 - .L_56)
.L_56:
        /*0074*/ 	.word	0x00000008
.L_57:


//--------------------- .nv.callgraph             --------------------------
	.section	.nv.callgraph,"",@"SHT_CUDA_CALLGRAPH"
	.align	4
	.sectionentsize	8
	.align		4
        /*0000*/ 	.word	0x00000000
	.align		4
        /*0004*/ 	.word	0xffffffff
	.align		4
        /*0008*/ 	.word	0x00000000
	.align		4
        /*000c*/ 	.word	0xfffffffe
	.align		4
        /*0010*/ 	.word	0x00000000
	.align		4
        /*0014*/ 	.word	0xfffffffd
	.align		4
        /*0018*/ 	.word	0x00000000
	.align		4
        /*001c*/ 	.word	0xfffffffc


//--------------------- .text._Z20output_normalizationPfS_ --------------------------
	.section	.text._Z20output_normalizationPfS_,"ax",@progbits
	.align	128
        .global         _Z20output_normalizationPfS_
        .type           _Z20output_normalizationPfS_,@function
        .size           _Z20output_normalizationPfS_,(.L_x_3 - _Z20output_normalizationPfS_)
        .other          _Z20output_normalizationPfS_,@"STO_CUDA_ENTRY STV_DEFAULT"
_Z20output_normalizationPfS_:
.text._Z20output_normalizationPfS_:
[----:B------:R-:W-:Y:S01]  /*0000*/  LDC R1, c[0x0][0x37c] ;  /* 0x0000df00ff017b82 */ /* 0x000fe20000000800 */
[----:B------:R-:W0:Y:S07]  /*0010*/  S2R R7, SR_TID.X ;  /* 0x0000000000077919 */ /* 0x000e2e0000002100 */
[----:B------:R-:W0:Y:S01]  /*0020*/  LDC.64 R4, c[0x0][0x388] ;  /* 0x0000e200ff047b82 */ /* 0x000e220000000a00 */
[----:B------:R-:W1:Y:S07]  /*0030*/  LDCU.64 UR4, c[0x0][0x358] ;  /* 0x00006b00ff0477ac */ /* 0x000e6e0008000a00 */
[----:B------:R-:W2:Y:S01]  /*0040*/  LDC.64 R2, c[0x0][0x380] ;  /* 0x0000e000ff027b82 */ /* 0x000ea20000000a00 */
[----:B0-----:R-:W-:-:S04]  /*0050*/  IMAD.WIDE.U32 R4, R7, 0x4, R4 ;  /* 0x0000000407047825 */ /* 0x001fc800078e0004 */
[----:B--2---:R-:W-:Y:S02]  /*0060*/  IMAD.WIDE.U32 R2, R7, 0x4, R2 ;  /* 0x0000000407027825 */ /* 0x004fe400078e0002 */
[----:B-1----:R-:W2:Y:S04]  /*0070*/  LDG.E R5, desc[UR4][R4.64] ;  /* 0x0000000404057981 */ /* 0x002ea8000c1e1900 */
[----:B------:R-:W2:Y:S01]  /*0080*/  LDG.E R0, desc[UR4][R2.64] ;  /* 0x0000000402007981 */ /* 0x000ea2000c1e1900 */
[----:B------:R-:W-:Y:S01]  /*0090*/  HFMA2 R8, -RZ, RZ, 1.125, -9232 ;  /* 0x3c80f082ff087431 */ /* 0x000fe200000001ff */
[----:B------:R-:W-:Y:S01]  /*00a0*/  MOV R10, 0x3f800000 ;  /* 0x3f800000000a7802 */ /* 0x000fe20000000f00 */
[----:B--2---:R-:W-:-:S04]  /*00b0*/  FADD R6, R0, R5 ;  /* 0x0000000500067221 */ /* 0x004fc80000000000 */
[C---:B------:R-:W-:Y:S01]  /*00c0*/  FMUL R0, |R6|.reuse, 2.8853900432586669922 ;  /* 0x4038aa3b06007820 */ /* 0x040fe20000400200 */
[C---:B------:R-:W-:Y:S01]  /*00d0*/  FMUL R9, R6.reuse, R6 ;  /* 0x0000000606097220 */ /* 0x040fe20000400000 */
[C---:B------:R-:W-:Y:S02]  /*00e0*/  FSETP.GE.AND P1, PT, |R6|.reuse, 0.60000002384185791016, PT ;  /* 0x3f19999a0600780b */ /* 0x040fe40003f26200 */
[----:B------:R-:W-:Y:S01]  /*00f0*/  FSETP.GE.AND P0, PT, |R6|, 9.010913848876953125, PT ;  /* 0x41102cb40600780b */ /* 0x000fe20003f06200 */
[C---:B------:R-:W-:Y:S01]  /*0100*/  FFMA R8, R9.reuse, R8, -0.052303962409496307373 ;  /* 0xbd563cae09087423 */ /* 0x040fe20000000008 */
[----:B------:R-:W0:Y:S03]  /*0110*/  MUFU.EX2 R0, R0 ;  /* 0x0000000000007308 */ /* 0x000e260000000800 */
[----:B------:R-:W-:Y:S01]  /*0120*/  FFMA R8, R9, R8, 0.1331529766321182251 ;  /* 0x3e08594109087423 */ /* 0x000fe20000000008 */
[----:B0-----:R-:W-:-:S03]  /*0130*/  FADD R7, R0, 1 ;  /* 0x3f80000000077421 */ /* 0x001fc60000000000 */
[----:B------:R-:W-:-:S04]  /*0140*/  FFMA R0, R9, R8, -0.33332768082618713379 ;  /* 0xbeaaa9ed09007423 */ /* 0x000fc80000000008 */
[----:B------:R-:W-:Y:S01]  /*0150*/  FFMA R9, R9, R0, RZ ;  /* 0x0000000009097223 */ /* 0x000fe200000000ff */
[----:B------:R-:W0:Y:S02]  /*0160*/  MUFU.RCP R7, R7 ;  /* 0x0000000700077308 */ /* 0x000e240000001000 */
[----:B0-----:R-:W-:-:S05]  /*0170*/  FFMA R4, R7, -2, R10 ;  /* 0xc000000007047823 */ /* 0x001fca000000000a */
[----:B------:R-:W-:-:S04]  /*0180*/  FSEL R5, R4, 1, !P0 ;  /* 0x3f80000004057808 */ /* 0x000fc80004000000 */
[--C-:B------:R-:W-:Y:S01]  /*0190*/  LOP3.LUT R5, R5, 0x80000000, R6.reuse, 0xb8, !PT ;  /* 0x8000000005057812 */ /* 0x100fe200078eb806 */
[----:B------:R-:W-:-:S04]  /*01a0*/  @!P1 FFMA R5, R6, R9, R6 ;  /* 0x0000000906059223 */ /* 0x000fc80000000006 */
[----:B------:R-:W-:-:S04]  /*01b0*/  FADD R5, R5, 1 ;  /* 0x3f80000005057421 */ /* 0x000fc80000000000 */
[----:B------:R-:W-:-:S05]  /*01c0*/  FMUL R5, R5, 0.5 ;  /* 0x3f00000005057820 */ /* 0x000fca0000400000 */
[----:B------:R-:W-:Y:S01]  /*01d0*/  STG.E desc[UR4][R2.64], R5 ;  /* 0x0000000502007986 */ /* 0x000fe2000c101904 */
[----:B------:R-:W-:Y:S05]  /*01e0*/  EXIT ;  /* 0x000000000000794d */ /* 0x000fea0003800000 */
.L_x_0:
[----:B------:R-:W-:-:S00]  /*01f0*/  BRA `(.L_x_0) ;  /* 0xfffffffc00fc7947 */ /* 0x000fc0000383ffff */
[----:B------:R-:W-:-:S00]  /*0200*/  NOP ;  /* 0x0000000000007918 */ /* 0x000fc00000000000 */
[----:B------:R-:W-:-:S00]  /*0210*/  NOP ;  /* 0x0000000000007918 */ /* 0x000fc00000000000 */
[----:B------:R-:W-:-:S00]  /*0220*/  NOP ;  /* 0x0000000000007918 */ /* 0x000fc00000000000 */
[----:B------:R-:W-:-:S00]  /*0230*/  NOP ;  /* 0x0000000000007918 */ /* 0x000fc00000000000 */
[----:B------:R-:W-:-:S00]  /*0240*/  NOP ;  /* 0x0000000000007918 */ /* 0x000fc00000000000 */
[----:B------:R-:W-:-:S00]  /*0250*/  NOP ;  /* 0x0000000000007918 */ /* 0x000fc00000000000 */
[----:B------:R-:W-:-:S00]  /*0260*/  NOP ;  /* 0x0000000000007918 */ /* 0x000fc00000000000 */
[----:B------:R-:W-:-:S00]  /*0270*/  NOP ;  /* 0x0000000000007918 */ /* 0x000fc00000000000 */
.L_x_3:


//--------------------- .text._Z20hidden_normalizationPfS_ --------------------------
	.section	.text._Z20hidden_normalizationPfS_,"ax",@progbits
	.align	128
        .global         _Z20hidden_normalizationPfS_
        .type           _Z20hidden_normalizationPfS_,@function
        .size           _Z20hidden_normalizationPfS_,(.L_x_4 - _Z20hidden_normalizationPfS_)
        .other          _Z20hidden_normalizationPfS_,@"STO_CUDA_ENTRY STV_DEFAULT"
_Z20hidden_normalizationPfS_:
.text._Z20hidden_normalizationPfS_:
        /* <DEDUP_REMOVED lines=26> */
[----:B------:R-:W-:-:S05]  /*01a0*/  @!P1 FFMA R5, R6, R9, R6 ;  /* 0x0000000906059223 */ /* 0x000fca0000000006 */
[----:B------:R-:W-:Y:S01]  /*01b0*/  STG.E desc[UR4][R2.64], R5 ;  /* 0x0000000502007986 */ /* 0x000fe2000c101904 */
[----:B------:R-:W-:Y:S05]  /*01c0*/  EXIT ;  /* 0x000000000000794d */ /* 0x000fea0003800000 */
.L_x_1:
        /* <DEDUP_REMOVED lines=11> */
.L_x_4:


//--------------------- .text._Z5layerPfS_S_i     --------------------------
	.section	.text._Z5layerPfS_S_i,"ax",@progbits
	.align	128
        .global         _Z5layerPfS_S_i
        .type           _Z5layerPfS_S_i,@function
        .size           _Z5layerPfS_S_i,(.L_x_5 - _Z5layerPfS_S_i)
        .other          _Z5layerPfS_S_i,@"STO_CUDA_ENTRY STV_DEFAULT"
_Z5layerPfS_S_i:
.text._Z5layerPfS_S_i:
[----:B------:R-:W-:Y:S08]  /*0000*/  LDC R1, c[0x0][0x37c] ;  /* 0x0000df00ff017b82 */ /* 0x000ff00000000800 */
[----:B------:R-:W0:Y:S01]  /*0010*/  LDC R8, c[0x0][0x398] ;  /* 0x0000e600ff087b82 */ /* 0x000e220000000800 */
[----:B------:R-:W1:Y:S01]  /*0020*/  S2R R11, SR_TID.X ;  /* 0x00000000000b7919 */ /* 0x000e620000002100 */
[----:B------:R-:W2:Y:S01]  /*0030*/  LDCU.64 UR4, c[0x0][0x358] ;  /* 0x00006b00ff0477ac */ /* 0x000ea20008000a00 */
[----:B0-----:R-:W-:-:S04]  /*0040*/  IABS R4, R8 ;  /* 0x0000000800047213 */ /* 0x001fc80000000000 */
[----:B------:R-:W0:Y:S01]  /*0050*/  I2F.RP R0, R4 ;  /* 0x0000000400007306 */ /* 0x000e220000209400 */
[----:B-1----:R-:W-:-:S07]  /*0060*/  IABS R6, R11 ;  /* 0x0000000b00067213 */ /* 0x002fce0000000000 */
[----:B0-----:R-:W0:Y:S02]  /*0070*/  MUFU.RCP R0, R0 ;  /* 0x0000000000007308 */ /* 0x001e240000001000 */
[----:B0-----:R-:W-:-:S06]  /*0080*/  IADD3 R2, PT, PT, R0, 0xffffffe, RZ ;  /* 0x0ffffffe00027810 */ /* 0x001fcc0007ffe0ff */
[----:B------:R0:W1:Y:S02]  /*0090*/  F2I.FTZ.U32.TRUNC.NTZ R3, R2 ;  /* 0x0000000200037305 */ /* 0x000064000021f000 */
[----:B0-----:R-:W-:Y:S02]  /*00a0*/  HFMA2 R2, -RZ, RZ, 0, 0 ;  /* 0x00000000ff027431 */ /* 0x001fe400000001ff */
[----:B-1----:R-:W-:-:S04]  /*00b0*/  IMAD.MOV R5, RZ, RZ, -R3 ;  /* 0x000000ffff057224 */ /* 0x002fc800078e0a03 */
[----:B------:R-:W-:-:S04]  /*00c0*/  IMAD R5, R5, R4, RZ ;  /* 0x0000000405057224 */ /* 0x000fc800078e02ff */
[----:B------:R-:W-:Y:S01]  /*00d0*/  IMAD.HI.U32 R3, R3, R5, R2 ;  /* 0x0000000503037227 */ /* 0x000fe200078e0002 */
[----:B------:R-:W-:-:S03]  /*00e0*/  LOP3.LUT R2, R11, R8, RZ, 0x3c, !PT ;  /* 0x000000080b027212 */ /* 0x000fc600078e3cff */
[----:B------:R-:W-:Y:S01]  /*00f0*/  IMAD.MOV.U32 R5, RZ, RZ, R6 ;  /* 0x000000ffff057224 */ /* 0x000fe200078e0006 */
[----:B------:R-:W-:Y:S01]  /*0100*/  ISETP.GE.AND P1, PT, R2, RZ, PT ;  /* 0x000000ff0200720c */ /* 0x000fe20003f26270 */
[----:B------:R-:W0:Y:S02]  /*0110*/  LDC.64 R6, c[0x0][0x390] ;  /* 0x0000e400ff067b82 */ /* 0x000e240000000a00 */
[----:B------:R-:W-:-:S05]  /*0120*/  IMAD.HI.U32 R0, R3, R5, RZ ;  /* 0x0000000503007227 */ /* 0x000fca00078e00ff */
[----:B------:R-:W-:-:S05]  /*0130*/  IADD3 R3, PT, PT, -R0, RZ, RZ ;  /* 0x000000ff00037210 */ /* 0x000fca0007ffe1ff */
[----:B------:R-:W-:-:S05]  /*0140*/  IMAD R3, R4, R3, R5 ;  /* 0x0000000304037224 */ /* 0x000fca00078e0205 */
[----:B------:R-:W-:-:S13]  /*0150*/  ISETP.GT.U32.AND P2, PT, R4, R3, PT ;  /* 0x000000030400720c */ /* 0x000fda0003f44070 */
[----:B------:R-:W-:Y:S01]  /*0160*/  @!P2 IMAD.IADD R3, R3, 0x1, -R4 ;  /* 0x000000010303a824 */ /* 0x000fe200078e0a04 */
[----:B------:R-:W-:Y:S02]  /*0170*/  @!P2 IADD3 R0, PT, PT, R0, 0x1, RZ ;  /* 0x000000010000a810 */ /* 0x000fe40007ffe0ff */
[----:B------:R-:W-:Y:S02]  /*0180*/  ISETP.NE.AND P2, PT, R8, RZ, PT ;  /* 0x000000ff0800720c */ /* 0x000fe40003f45270 */
[----:B------:R-:W-:Y:S02]  /*0190*/  ISETP.GE.U32.AND P0, PT, R3, R4, PT ;  /* 0x000000040300720c */ /* 0x000fe40003f06070 */
[----:B------:R-:W1:Y:S08]  /*01a0*/  LDC.64 R4, c[0x0][0x388] ;  /* 0x0000e200ff047b82 */ /* 0x000e700000000a00 */
[----:B------:R-:W3:Y:S03]  /*01b0*/  LDC.64 R2, c[0x0][0x380] ;  /* 0x0000e000ff027b82 */ /* 0x000ee60000000a00 */
[----:B------:R-:W-:-:S05]  /*01c0*/  @P0 VIADD R0, R0, 0x1 ;  /* 0x0000000100000836 */ /* 0x000fca0000000000 */
[----:B------:R-:W-:Y:S02]  /*01d0*/  @!P1 IADD3 R0, PT, PT, -R0, RZ, RZ ;  /* 0x000000ff00009210 */ /* 0x000fe40007ffe1ff */
[----:B------:R-:W-:-:S04]  /*01e0*/  @!P2 LOP3.LUT R0, RZ, R8, RZ, 0x33, !PT ;  /* 0x00000008ff00a212 */ /* 0x000fc800078e33ff */
[C---:B------:R-:W-:Y:S01]  /*01f0*/  IADD3 R9, PT, PT, -R0.reuse, RZ, RZ ;  /* 0x000000ff00097210 */ /* 0x040fe20007ffe1ff */
[----:B0-----:R-:W-:-:S04]  /*0200*/  IMAD.WIDE R6, R0, 0x4, R6 ;  /* 0x0000000400067825 */ /* 0x001fc800078e0206 */
[----:B------:R-:W-:Y:S02]  /*0210*/  IMAD R9, R8, R9, R11 ;  /* 0x0000000908097224 */ /* 0x000fe400078e020b */
[----:B-1----:R-:W-:-:S04]  /*0220*/  IMAD.WIDE.U32 R4, R11, 0x4, R4 ;  /* 0x000000040b047825 */ /* 0x002fc800078e0004 */
[----:B---3--:R-:W-:Y:S02]  /*0230*/  IMAD.WIDE.U32 R2, R9, 0x4, R2 ;  /* 0x0000000409027825 */ /* 0x008fe400078e0002 */
[----:B--2---:R-:W2:Y:S04]  /*0240*/  LDG.E R5, desc[UR4][R4.64] ;  /* 0x0000000404057981 */ /* 0x004ea8000c1e1900 */
[----:B------:R-:W2:Y:S04]  /*0250*/  LDG.E R9, desc[UR4][R6.64] ;  /* 0x0000000406097981 */ /* 0x000ea8000c1e1900 */
[----:B------:R-:W2:Y:S02]  /*0260*/  LDG.E R2, desc[UR4][R2.64] ;  /* 0x0000000402027981 */ /* 0x000ea4000c1e1900 */
[----:B--2---:R-:W-:-:S05]  /*0270*/  FFMA R9, R2, R5, R9 ;  /* 0x0000000502097223 */ /* 0x004fca0000000009 */
[----:B------:R-:W-:Y:S01]  /*0280*/  STG.E desc[UR4][R6.64], R9 ;  /* 0x0000000906007986 */ /* 0x000fe2000c101904 */
[----:B------:R-:W-:Y:S05]  /*0290*/  EXIT ;  /* 0x000000000000794d */ /* 0x000fea0003800000 */
.L_x_2:
        /* <DEDUP_REMOVED lines=14> */
.L_x_5:


//--------------------- .nv.shared.reserved.0     --------------------------
	.section	.nv.shared.reserved.0,"aw",@nobits
	.weak		__nv_reservedSMEM_offset_0_alias
	.size		__nv_reservedSMEM_offset_0_alias, 0, 64
	.other		__nv_reservedSMEM_offset_0_alias,@"STO_CUDA_RESERVED_SHARED STV_DEFAULT"
__nv_reservedSMEM_offset_0_alias:
	.zero		0
	.zero		64


//--------------------- .nv.constant0._Z20output_normalizationPfS_ --------------------------
	.section	.nv.constant0._Z20output_normalizationPfS_,"a",@progbits
	.sectionflags	@""
	.align	4
.nv.constant0._Z20output_normalizationPfS_:
	.zero		912


//--------------------- .nv.constant0._Z20hidden_normalizationPfS_ --------------------------
	.section	.nv.constant0._Z20hidden_normalizationPfS_,"a",@progbits
	.sectionflags	@""
	.align	4
.nv.constant0._Z20hidden_normalizationPfS_:
	.zero		912


//--------------------- .nv.constant0._Z5layerPfS_S_i --------------------------
	.section	.nv.constant0._Z5layerPfS_S_i,"a",@progbits
	.sectionflags	@""
	.align	4
.nv.constant0._Z5layerPfS_S_i:
	.zero		924


//--------------------- SYMBOLS --------------------------

	.type		.nv.reservedSmem.offset0,@object
	.size		.nv.reservedSmem.offset0,0x4
